	.headerflags	@"EF_CUDA_TEXMODE_UNIFIED EF_CUDA_64BIT_ADDRESS EF_CUDA_ACCELERATORS EF_CUDA_SM90 EF_CUDA_VIRTUAL_SM(EF_CUDA_SM90)"
	.elftype	@"ET_EXEC"


//--------------------- .nv.info                  --------------------------
	.section	.nv.info,"",@"SHT_CUDA_INFO"
	.align	4


	//----- nvinfo : EIATTR_REGCOUNT
	.align		4
        /*0000*/ 	.byte	0x04, 0x2f
        /*0002*/ 	.short	(.L_2 - .L_1)
	.align		4
.L_1:
        /*0004*/ 	.word	index@(triton_poi_fused__native_batch_norm_legit_0)
        /*0008*/ 	.word	0x00000014


	//----- nvinfo : EIATTR_MIN_STACK_SIZE
	.align		4
.L_2:
        /*000c*/ 	.byte	0x04, 0x12
        /*000e*/ 	.short	(.L_4 - .L_3)
	.align		4
.L_3:
        /*0010*/ 	.word	index@(triton_poi_fused__native_batch_norm_legit_0)
        /*0014*/ 	.word	0x00000000


	//----- nvinfo : EIATTR_FRAME_SIZE
	.align		4
.L_4:
        /*0018*/ 	.byte	0x04, 0x11
        /*001a*/ 	.short	(.L_6 - .L_5)
	.align		4
.L_5:
        /*001c*/ 	.word	index@(triton_poi_fused__native_batch_norm_legit_0)
        /*0020*/ 	.word	0x00000000


	//----- nvinfo : EIATTR_MIN_STACK_SIZE
	.align		4
.L_6:
        /*0024*/ 	.byte	0x04, 0x12
        /*0026*/ 	.short	(.L_8 - .L_7)
	.align		4
.L_7:
        /*0028*/ 	.word	index@(triton_poi_fused__native_batch_norm_legit_0)
        /*002c*/ 	.word	0x00000000
.L_8:


//--------------------- .nv.info.triton_poi_fused__native_batch_norm_legit_0 --------------------------
	.section	.nv.info.triton_poi_fused__native_batch_norm_legit_0,"",@"SHT_CUDA_INFO"
	.sectionflags	@""
	.align	4


	//----- nvinfo : EIATTR_CUDA_API_VERSION
	.align		4
        /*0000*/ 	.byte	0x04, 0x37
        /*0002*/ 	.short	(.L_10 - .L_9)
.L_9:
        /*0004*/ 	.word	0x0000007c


	//----- nvinfo : EIATTR_KPARAM_INFO
	.align		4
.L_10:
        /*0008*/ 	.byte	0x04, 0x17
        /*000a*/ 	.short	(.L_12 - .L_11)
.L_11:
        /*000c*/ 	.word	0x00000000
        /*0010*/ 	.short	0x0003
        /*0012*/ 	.short	0x0018
        /*0014*/ 	.byte	0x00, 0xf0, 0x11, 0x00


	//----- nvinfo : EIATTR_KPARAM_INFO
	.align		4
.L_12:
        /*0018*/ 	.byte	0x04, 0x17
        /*001a*/ 	.short	(.L_14 - .L_13)
.L_13:
        /*001c*/ 	.word	0x00000000
        /*0020*/ 	.short	0x0002
        /*0022*/ 	.short	0x0010
        /*0024*/ 	.byte	0x00, 0xf4, 0x21, 0x00


	//----- nvinfo : EIATTR_KPARAM_INFO
	.align		4
.L_14:
        /*0028*/ 	.byte	0x04, 0x17
        /*002a*/ 	.short	(.L_16 - .L_15)
.L_15:
        /*002c*/ 	.word	0x00000000
        /*0030*/ 	.short	0x0001
        /*0032*/ 	.short	0x0008
        /*0034*/ 	.byte	0x00, 0xf4, 0x21, 0x00


	//----- nvinfo : EIATTR_KPARAM_INFO
	.align		4
.L_16:
        /*0038*/ 	.byte	0x04, 0x17
        /*003a*/ 	.short	(.L_18 - .L_17)
.L_17:
        /*003c*/ 	.word	0x00000000
        /*0040*/ 	.short	0x0000
        /*0042*/ 	.short	0x0000
        /*0044*/ 	.byte	0x00, 0xf4, 0x21, 0x00


	//----- nvinfo : EIATTR_SPARSE_MMA_MASK
	.align		4
.L_18:
        /*0048*/ 	.byte	0x03, 0x50
        /*004a*/ 	.short	0x0000


	//----- nvinfo : EIATTR_MAXREG_COUNT
	.align		4
        /*004c*/ 	.byte	0x03, 0x1b
        /*004e*/ 	.short	0x00ff


	//----- nvinfo : EIATTR_EXIT_INSTR_OFFSETS
	.align		4
        /*0050*/ 	.byte	0x04, 0x1c
        /*0052*/ 	.short	(.L_20 - .L_19)


	//   ....[0]....
.L_19:
        /*0054*/ 	.word	0x00000300


	//   ....[1]....
        /*0058*/ 	.word	0x00000340


	//----- nvinfo : EIATTR_REQNTID
	.align		4
.L_20:
        /*005c*/ 	.byte	0x04, 0x10
        /*005e*/ 	.short	(.L_22 - .L_21)
.L_21:
        /*0060*/ 	.word	0x00000020
        /*0064*/ 	.word	0x00000001
        /*0068*/ 	.word	0x00000001


	//----- nvinfo : EIATTR_CBANK_PARAM_SIZE
	.align		4
.L_22:
        /*006c*/ 	.byte	0x03, 0x19
        /*006e*/ 	.short	0x001c


	//----- nvinfo : EIATTR_PARAM_CBANK
	.align		4
        /*0070*/ 	.byte	0x04, 0x0a
        /*0072*/ 	.short	(.L_24 - .L_23)
	.align		4
.L_23:
        /*0074*/ 	.word	index@(.nv.constant0.triton_poi_fused__native_batch_norm_legit_0)
        /*0078*/ 	.short	0x0210
        /*007a*/ 	.short	0x001c


	//----- nvinfo : EIATTR_SW_WAR
	.align		4
.L_24:
        /*007c*/ 	.byte	0x04, 0x36
        /*007e*/ 	.short	(.L_26 - .L_25)
.L_25:
        /*0080*/ 	.word	0x00000008
.L_26:


//--------------------- .nv.callgraph             --------------------------
	.section	.nv.callgraph,"",@"SHT_CUDA_CALLGRAPH"
	.align	4
	.sectionentsize	8
	.align		4
        /*0000*/ 	.word	0x00000000
	.align		4
        /*0004*/ 	.word	0xffffffff
	.align		4
        /*0008*/ 	.word	0x00000000
	.align		4
        /*000c*/ 	.word	0xfffffffe
	.align		4
        /*0010*/ 	.word	0x00000000
	.align		4
        /*0014*/ 	.word	0xfffffffd
	.align		4
        /*0018*/ 	.word	0x00000000
	.align		4
        /*001c*/ 	.word	0xfffffffc


//--------------------- .nv.constant4             --------------------------
	.section	.nv.constant4,"a",@progbits
	.align	8
	.align		8
.nv.constant4:
        /*0000*/ 	.dword	_$_str


//--------------------- .text.triton_poi_fused__native_batch_norm_legit_0 --------------------------
	.section	.text.triton_poi_fused__native_batch_norm_legit_0,"ax",@progbits
	.align	128
        .global         triton_poi_fused__native_batch_norm_legit_0
        .type           triton_poi_fused__native_batch_norm_legit_0,@function
        .size           triton_poi_fused__native_batch_norm_legit_0,(.L_x_1 - triton_poi_fused__native_batch_norm_legit_0)
        .other          triton_poi_fused__native_batch_norm_legit_0,@"STO_CUDA_ENTRY STV_DEFAULT"
triton_poi_fused__native_batch_norm_legit_0:
.text.triton_poi_fused__native_batch_norm_legit_0:
[----:B------:R-:W0:Y:S02]  /*0000*/  LDC R1, c[0x0][0x28] ;  /* 0x00000a00ff017b82 */ /* 0x000e240000000800 */
[----:B------:R-:W1:Y:S01]  /*0010*/  S2R R14, SR_TID.X ;  /* 0x00000000000e7919 */ /* 0x000e620000002100 */
[----:B------:R-:W2:Y:S01]  /*0020*/  LDC.64 R8, c[0x0][0x210] ;  /* 0x00008400ff087b82 */ /* 0x000ea20000000a00 */
[----:B------:R-:W-:Y:S01]  /*0030*/  CS2R R12, SRZ ;  /* 0x00000000000c7805 */ /* 0x000fe2000001ff00 */
[----:B------:R-:W-:Y:S01]  /*0040*/  ULDC.64 UR4, c[0x0][0x208] ;  /* 0x0000820000047ab9 */ /* 0x000fe20000000a00 */
[----:B------:R-:W3:Y:S01]  /*0050*/  S2R R11, SR_CTAID.X ;  /* 0x00000000000b7919 */ /* 0x000ee20000002500 */
[----:B-1----:R-:W-:-:S04]  /*0060*/  LOP3.LUT R0, R14, 0xf, RZ, 0xc0, !PT ;  /* 0x0000000f0e007812 */ /* 0x002fc800078ec0ff */
[----:B---3--:R-:W-:-:S04]  /*0070*/  LEA R11, R11, R0, 0x4 ;  /* 0x000000000b0b7211 */ /* 0x008fc800078e20ff */
[----:B------:R-:W-:Y:S02]  /*0080*/  SHF.R.S32.HI R0, RZ, 0x1f, R11 ;  /* 0x0000001fff007819 */ /* 0x000fe4000001140b */
[----:B------:R-:W-:Y:S02]  /*0090*/  ISETP.GE.AND P0, PT, R11, 0x10, PT ;  /* 0x000000100b00780c */ /* 0x000fe40003f06270 */
[----:B------:R-:W-:-:S04]  /*00a0*/  LEA.HI R0, R0, R11, RZ, 0x2 ;  /* 0x0000000b00007211 */ /* 0x000fc800078f10ff */
[C---:B------:R-:W-:Y:S02]  /*00b0*/  SHF.L.U32 R2, R0.reuse, 0x2, RZ ;  /* 0x0000000200027819 */ /* 0x040fe400000006ff */
[----:B------:R-:W-:Y:S02]  /*00c0*/  LOP3.LUT R0, R0, 0xfffffffc, RZ, 0xc0, !PT ;  /* 0xfffffffc00007812 */ /* 0x000fe400078ec0ff */
[----:B------:R-:W-:-:S04]  /*00d0*/  LOP3.LUT R2, R2, 0xfffffff0, RZ, 0xc0, !PT ;  /* 0xfffffff002027812 */ /* 0x000fc800078ec0ff */
[----:B------:R-:W-:Y:S01]  /*00e0*/  IADD3 R7, R2, R11, -R0 ;  /* 0x0000000b02077210 */ /* 0x000fe20007ffe800 */
[----:B------:R-:W-:-:S03]  /*00f0*/  HFMA2.MMA R0, -RZ, RZ, 0, 0 ;  /* 0x00000000ff007435 */ /* 0x000fc600000001ff */
[----:B------:R-:W-:Y:S01]  /*0100*/  IADD3 R5, R7, 0x4, RZ ;  /* 0x0000000407057810 */ /* 0x000fe20007ffe0ff */
[----:B--2---:R-:W-:Y:S01]  /*0110*/  IMAD.WIDE R2, R7, 0x4, R8 ;  /* 0x0000000407027825 */ /* 0x004fe200078e0208 */
[----:B------:R-:W-:-:S03]  /*0120*/  IADD3 R15, R7, 0x8, RZ ;  /* 0x00000008070f7810 */ /* 0x000fc60007ffe0ff */
[--C-:B------:R-:W-:Y:S01]  /*0130*/  IMAD.WIDE R4, R5, 0x4, R8.reuse ;  /* 0x0000000405047825 */ /* 0x100fe200078e0208 */
[----:B------:R-:W-:Y:S01]  /*0140*/  IADD3 R17, R7, 0xc, RZ ;  /* 0x0000000c07117810 */ /* 0x000fe20007ffe0ff */
[----:B------:R1:W2:Y:S01]  /*0150*/  @!P0 LDG.E R0, desc[UR4][R2.64] ;  /* 0x0000000402008981 */ /* 0x0002a2000c1e1900 */
[----:B------:R-:W-:Y:S01]  /*0160*/  MOV R10, RZ ;  /* 0x000000ff000a7202 */ /* 0x000fe20000000f00 */
[--C-:B------:R-:W-:Y:S02]  /*0170*/  IMAD.WIDE R6, R15, 0x4, R8.reuse ;  /* 0x000000040f067825 */ /* 0x100fe400078e0208 */
[----:B------:R3:W2:Y:S02]  /*0180*/  @!P0 LDG.E R13, desc[UR4][R4.64] ;  /* 0x00000004040d8981 */ /* 0x0006a4000c1e1900 */
[----:B------:R-:W-:Y:S02]  /*0190*/  IMAD.WIDE R8, R17, 0x4, R8 ;  /* 0x0000000411087825 */ /* 0x000fe400078e0208 */
[----:B------:R-:W4:Y:S01]  /*01a0*/  @!P0 LDG.E R10, desc[UR4][R6.64] ;  /* 0x00000004060a8981 */ /* 0x000f22000c1e1900 */
[----:B-1----:R-:W1:Y:S03]  /*01b0*/  LDC.64 R2, c[0x0][0x218] ;  /* 0x00008600ff027b82 */ /* 0x002e660000000a00 */
[----:B------:R-:W5:Y:S01]  /*01c0*/  @!P0 LDG.E R12, desc[UR4][R8.64] ;  /* 0x00000004080c8981 */ /* 0x000f62000c1e1900 */
[----:B------:R-:W-:-:S04]  /*01d0*/  LOP3.LUT P0, RZ, R14, 0x10, RZ, 0xc0, !PT ;  /* 0x000000100eff7812 */ /* 0x000fc8000780c0ff */
[C---:B------:R-:W-:Y:S01]  /*01e0*/  ISETP.LT.AND P0, PT, R11.reuse, 0x10, !P0 ;  /* 0x000000100b00780c */ /* 0x040fe20004701270 */
[----:B---3--:R-:W3:Y:S01]  /*01f0*/  LDC.64 R4, c[0x0][0x220] ;  /* 0x00008800ff047b82 */ /* 0x008ee20000000a00 */
[----:B-1----:R-:W-:-:S04]  /*0200*/  IMAD.WIDE R2, R11, 0x4, R2 ;  /* 0x000000040b027825 */ /* 0x002fc800078e0202 */
[----:B--2---:R-:W-:-:S04]  /*0210*/  FADD R15, R13, R0 ;  /* 0x000000000d0f7221 */ /* 0x004fc80000000000 */
[----:B----4-:R-:W-:-:S04]  /*0220*/  FADD R15, R15, R10 ;  /* 0x0000000a0f0f7221 */ /* 0x010fc80000000000 */
[----:B-----5:R-:W-:-:S04]  /*0230*/  FADD R15, R15, R12 ;  /* 0x0000000c0f0f7221 */ /* 0x020fc80000000000 */
[----:B------:R-:W-:-:S04]  /*0240*/  FMUL R15, R15, 0.25 ;  /* 0x3e8000000f0f7820 */ /* 0x000fc80000400000 */
[C---:B------:R-:W-:Y:S01]  /*0250*/  FADD R13, -R15.reuse, R13 ;  /* 0x0000000d0f0d7221 */ /* 0x040fe20000000100 */
[C---:B------:R-:W-:Y:S01]  /*0260*/  FADD R0, -R15.reuse, R0 ;  /* 0x000000000f007221 */ /* 0x040fe20000000100 */
[C---:B------:R-:W-:Y:S01]  /*0270*/  FADD R10, -R15.reuse, R10 ;  /* 0x0000000a0f0a7221 */ /* 0x040fe20000000100 */
[----:B------:R-:W-:Y:S01]  /*0280*/  FADD R12, -R15, R12 ;  /* 0x0000000c0f0c7221 */ /* 0x000fe20000000100 */
[----:B------:R-:W-:Y:S01]  /*0290*/  FMUL R13, R13, R13 ;  /* 0x0000000d0d0d7220 */ /* 0x000fe20000400000 */
[----:B------:R3:W-:Y:S03]  /*02a0*/  @P0 STG.E desc[UR4][R2.64], R15 ;  /* 0x0000000f02000986 */ /* 0x0007e6000c101904 */
[----:B------:R-:W-:Y:S01]  /*02b0*/  FFMA R13, R0, R0, R13 ;  /* 0x00000000000d7223 */ /* 0x000fe2000000000d */
[----:B------:R-:W-:-:S03]  /*02c0*/  HFMA2.MMA R0, -RZ, RZ, 1.625, 0 ;  /* 0x3e800000ff007435 */ /* 0x000fc600000001ff */
[----:B------:R-:W-:-:S04]  /*02d0*/  FFMA R13, R10, R10, R13 ;  /* 0x0000000a0a0d7223 */ /* 0x000fc8000000000d */
[----:B------:R-:W-:-:S04]  /*02e0*/  FFMA R13, R12, R12, R13 ;  /* 0x0000000c0c0d7223 */ /* 0x000fc8000000000d */
[----:B------:R-:W-:Y:S01]  /*02f0*/  FFMA R13, R13, R0, 9.9999997473787516356e-06 ;  /* 0x3727c5ac0d0d7423 */ /* 0x000fe20000000000 */
[----:B---3--:R-:W-:Y:S06]  /*0300*/  @!P0 EXIT ;  /* 0x000000000000894d */ /* 0x008fec0003800000 */
[----:B------:R-:W0:Y:S01]  /*0310*/  MUFU.RSQ R13, R13 ;  /* 0x0000000d000d7308 */ /* 0x000e220000001400 */
[----:B------:R-:W-:-:S05]  /*0320*/  IMAD.WIDE R2, R11, 0x4, R4 ;  /* 0x000000040b027825 */ /* 0x000fca00078e0204 */
[----:B0-----:R-:W-:Y:S01]  /*0330*/  STG.E desc[UR4][R2.64], R13 ;  /* 0x0000000d02007986 */ /* 0x001fe2000c101904 */
[----:B------:R-:W-:Y:S05]  /*0340*/  EXIT ;  /* 0x000000000000794d */ /* 0x000fea0003800000 */
.L_x_0:
[----:B------:R-:W-:-:S00]  /*0350*/  BRA `(.L_x_0) ;  /* 0xfffffffc00fc7947 */ /* 0x000fc0000383ffff */
[----:B------:R-:W-:-:S00]  /*0360*/  NOP ;  /* 0x0000000000007918 */ /* 0x000fc00000000000 */
        /* <DEDUP_REMOVED lines=9> */
.L_x_1:


//--------------------- .nv.global.init           --------------------------
	.section	.nv.global.init,"aw",@progbits
.nv.global.init:
	.type		_$_str,@object
	.size		_$_str,(.L_0 - _$_str)
_$_str:
        /*0000*/ 	.byte	0x5f, 0x5f, 0x43, 0x55, 0x44, 0x41, 0x5f, 0x46, 0x54, 0x5a, 0x00
.L_0:


//--------------------- .nv.constant0.triton_poi_fused__native_batch_norm_legit_0 --------------------------
	.section	.nv.constant0.triton_poi_fused__native_batch_norm_legit_0,"a",@progbits
	.sectionflags	@""
	.align	4
.nv.constant0.triton_poi_fused__native_batch_norm_legit_0:
	.zero		556
